//
// Generated by NVIDIA NVVM Compiler
//
// Compiler Build ID: CL-36424714
// Cuda compilation tools, release 13.0, V13.0.88
// Based on NVVM 20.0.0
//

.version 9.0
.target sm_100
.address_size 64

	// .globl	_Z11silu_kernelPKfPfi

.visible .entry _Z11silu_kernelPKfPfi(
	.param .u64 .ptr .align 1 _Z11silu_kernelPKfPfi_param_0,
	.param .u64 .ptr .align 1 _Z11silu_kernelPKfPfi_param_1,
	.param .u32 _Z11silu_kernelPKfPfi_param_2
)
{
	.reg .pred 	%p<2>;
	.reg .b32 	%r<8>;
	.reg .b32 	%f<16>;
	.reg .b64 	%rd<8>;

	ld.param.u64 	%rd1, [_Z11silu_kernelPKfPfi_param_0];
	ld.param.u64 	%rd2, [_Z11silu_kernelPKfPfi_param_1];
	ld.param.u32 	%r2, [_Z11silu_kernelPKfPfi_param_2];
	mov.u32 	%r3, %ctaid.x;
	mov.u32 	%r4, %ntid.x;
	mov.u32 	%r5, %tid.x;
	mad.lo.s32 	%r1, %r3, %r4, %r5;
	setp.ge.s32 	%p1, %r1, %r2;
	@%p1 bra 	$L__BB0_2;
	cvta.to.global.u64 	%rd3, %rd1;
	cvta.to.global.u64 	%rd4, %rd2;
	mul.wide.s32 	%rd5, %r1, 4;
	add.s64 	%rd6, %rd3, %rd5;
	ld.global.nc.f32 	%f1, [%rd6];
	fma.rn.f32 	%f2, %f1, 0fBBBB989D, 0f3F000000;
	cvt.sat.f32.f32 	%f3, %f2;
	mov.f32 	%f4, 0f4B400001;
	mov.f32 	%f5, 0f437C0000;
	fma.rm.f32 	%f6, %f3, %f5, %f4;
	add.f32 	%f7, %f6, 0fCB40007F;
	neg.f32 	%f8, %f7;
	fma.rn.f32 	%f9, %f1, 0fBFB8AA3B, %f8;
	fma.rn.f32 	%f10, %f1, 0fB2A57060, %f9;
	mov.b32 	%r6, %f6;
	shl.b32 	%r7, %r6, 23;
	mov.b32 	%f11, %r7;
	ex2.approx.ftz.f32 	%f12, %f10;
	fma.rn.f32 	%f13, %f12, %f11, 0f3F800000;
	rcp.rn.f32 	%f14, %f13;
	mul.f32 	%f15, %f1, %f14;
	add.s64 	%rd7, %rd4, %rd5;
	st.global.f32 	[%rd7], %f15;
$L__BB0_2:
	ret;

}


// ===== COMPILED SASS (sm_100) =====

	.target	sm_100

	.elftype	@"ET_EXEC"


//--------------------- .note.nv.tkinfo           --------------------------
	.section	.note.nv.tkinfo,"",@"SHT_NOTE"
	.sectionflags	@"SHF_NOTE_NV_TKINFO"
	.tkinfo
        /*0018*/ 	.word	0x00000002
        /*0030*/ 	.string	""
        /*0030*/ 	.string	"ptxas"
        /*0030*/ 	.string	"Cuda compilation tools, release 13.0, V13.0.88"
        /*0030*/ 	.string	"Build cuda_13.0.r13.0/compiler.36424714_0"
        /*0030*/ 	.string	"-arch sm_100 -m 64 "



//--------------------- .note.nv.cuinfo           --------------------------
	.section	.note.nv.cuinfo,"",@"SHT_NOTE"
	.sectionflags	@"SHF_NOTE_NV_CUINFO"
        /*0018*/ 	.short	0x0002
        /*001a*/ 	.short	0x0064
        /*001c*/ 	.short	0x0082
	.zero		2


//--------------------- .nv.info                  --------------------------
	.section	.nv.info,"",@"SHT_CUDA_INFO"
	.align	4


	//----- nvinfo : EIATTR_REGCOUNT
	.align		4
        /*0000*/ 	.byte	0x04, 0x2f
        /*0002*/ 	.short	(.L_1 - .L_0)
	.align		4
.L_0:
        /*0004*/ 	.word	index@(_Z11silu_kernelPKfPfi)
        /*0008*/ 	.word	0x0000000f


	//----- nvinfo : EIATTR_FRAME_SIZE
	.align		4
.L_1:
        /*000c*/ 	.byte	0x04, 0x11
        /*000e*/ 	.short	(.L_3 - .L_2)
	.align		4
.L_2:
        /*0010*/ 	.word	index@($__internal_0_$__cuda_sm20_rcp_rn_f32_slowpath)
        /*0014*/ 	.word	0x00000000


	//----- nvinfo : EIATTR_FRAME_SIZE
	.align		4
.L_3:
        /*0018*/ 	.byte	0x04, 0x11
        /*001a*/ 	.short	(.L_5 - .L_4)
	.align		4
.L_4:
        /*001c*/ 	.word	index@(_Z11silu_kernelPKfPfi)
        /*0020*/ 	.word	0x00000000


	//----- nvinfo : EIATTR_MIN_STACK_SIZE
	.align		4
.L_5:
        /*0024*/ 	.byte	0x04, 0x12
        /*0026*/ 	.short	(.L_7 - .L_6)
	.align		4
.L_6:
        /*0028*/ 	.word	index@(_Z11silu_kernelPKfPfi)
        /*002c*/ 	.word	0x00000000
.L_7:


//--------------------- .nv.compat                --------------------------
	.section	.nv.compat,"",@"SHT_CUDA_COMPAT_INFO"
	.align	4
        /*0000*/ 	.byte	0x02, 0x09, 0x00, 0x00, 0x02, 0x02, 0x01, 0x00, 0x02, 0x05, 0x05, 0x00, 0x03, 0x07, 0x01, 0x01
        /*0010*/ 	.byte	0x02, 0x03, 0x00, 0x00, 0x02, 0x06, 0x01, 0x00, 0x04, 0x0b, 0x08, 0x00, 0x09, 0x00, 0x00, 0x00
        /*0020*/ 	.byte	0x00, 0x00, 0x00, 0x00


//--------------------- .nv.info._Z11silu_kernelPKfPfi --------------------------
	.section	.nv.info._Z11silu_kernelPKfPfi,"",@"SHT_CUDA_INFO"
	.sectionflags	@""
	.align	4


	//----- nvinfo : EIATTR_CUDA_API_VERSION
	.align		4
        /*0000*/ 	.byte	0x04, 0x37
        /*0002*/ 	.short	(.L_9 - .L_8)
.L_8:
        /*0004*/ 	.word	0x00000082


	//----- nvinfo : EIATTR_KPARAM_INFO
	.align		4
.L_9:
        /*0008*/ 	.byte	0x04, 0x17
        /*000a*/ 	.short	(.L_11 - .L_10)
.L_10:
        /*000c*/ 	.word	0x00000000
        /*0010*/ 	.short	0x0002
        /*0012*/ 	.short	0x0010
        /*0014*/ 	.byte	0x00, 0xf0, 0x11, 0x00


	//----- nvinfo : EIATTR_KPARAM_INFO
	.align		4
.L_11:
        /*0018*/ 	.byte	0x04, 0x17
        /*001a*/ 	.short	(.L_13 - .L_12)
.L_12:
        /*001c*/ 	.word	0x00000000
        /*0020*/ 	.short	0x0001
        /*0022*/ 	.short	0x0008
        /*0024*/ 	.byte	0x00, 0xf5, 0x21, 0x00


	//----- nvinfo : EIATTR_KPARAM_INFO
	.align		4
.L_13:
        /*0028*/ 	.byte	0x04, 0x17
        /*002a*/ 	.short	(.L_15 - .L_14)
.L_14:
        /*002c*/ 	.word	0x00000000
        /*0030*/ 	.short	0x0000
        /*0032*/ 	.short	0x0000
        /*0034*/ 	.byte	0x00, 0xf5, 0x21, 0x00


	//----- nvinfo : EIATTR_SPARSE_MMA_MASK
	.align		4
.L_15:
        /*0038*/ 	.byte	0x03, 0x50
        /*003a*/ 	.short	0x0000


	//----- nvinfo : EIATTR_MAXREG_COUNT
	.align		4
        /*003c*/ 	.byte	0x03, 0x1b
        /*003e*/ 	.short	0x00ff


	//----- nvinfo : EIATTR_MERCURY_ISA_VERSION
	.align		4
        /*0040*/ 	.byte	0x03, 0x5f
        /*0042*/ 	.short	0x0101


	//----- nvinfo : EIATTR_VRC_CTA_INIT_COUNT
	.align		4
        /*0044*/ 	.byte	0x02, 0x4a
	.zero		1
	.zero		1


	//----- nvinfo : EIATTR_EXIT_INSTR_OFFSETS
	.align		4
        /*0048*/ 	.byte	0x04, 0x1c
        /*004a*/ 	.short	(.L_17 - .L_16)


	//   ....[0]....
.L_16:
        /*004c*/ 	.word	0x00000070


	//   ....[1]....
        /*0050*/ 	.word	0x00000270


	//----- nvinfo : EIATTR_CRS_STACK_SIZE
	.align		4
.L_17:
        /*0054*/ 	.byte	0x04, 0x1e
        /*0056*/ 	.short	(.L_19 - .L_18)
.L_18:
        /*0058*/ 	.word	0x00000000


	//----- nvinfo : EIATTR_CBANK_PARAM_SIZE
	.align		4
.L_19:
        /*005c*/ 	.byte	0x03, 0x19
        /*005e*/ 	.short	0x0014


	//----- nvinfo : EIATTR_PARAM_CBANK
	.align		4
        /*0060*/ 	.byte	0x04, 0x0a
        /*0062*/ 	.short	(.L_21 - .L_20)
	.align		4
.L_20:
        /*0064*/ 	.word	index@(.nv.constant0._Z11silu_kernelPKfPfi)
        /*0068*/ 	.short	0x0380
        /*006a*/ 	.short	0x0014


	//----- nvinfo : EIATTR_SW_WAR
	.align		4
.L_21:
        /*006c*/ 	.byte	0x04, 0x36
        /*006e*/ 	.short	(.L_23 - .L_22)
.L_22:
        /*0070*/ 	.word	0x00000008
.L_23:


//--------------------- .nv.callgraph             --------------------------
	.section	.nv.callgraph,"",@"SHT_CUDA_CALLGRAPH"
	.align	4
	.sectionentsize	8
	.align		4
        /*0000*/ 	.word	0x00000000
	.align		4
        /*0004*/ 	.word	0xffffffff
	.align		4
        /*0008*/ 	.word	0x00000000
	.align		4
        /*000c*/ 	.word	0xfffffffe
	.align		4
        /*0010*/ 	.word	0x00000000
	.align		4
        /*0014*/ 	.word	0xfffffffd
	.align		4
        /*0018*/ 	.word	0x00000000
	.align		4
        /*001c*/ 	.word	0xfffffffc


//--------------------- .text._Z11silu_kernelPKfPfi --------------------------
	.section	.text._Z11silu_kernelPKfPfi,"ax",@progbits
	.align	128
        .global         _Z11silu_kernelPKfPfi
        .type           _Z11silu_kernelPKfPfi,@function
        .size           _Z11silu_kernelPKfPfi,(.L_x_8 - _Z11silu_kernelPKfPfi)
        .other          _Z11silu_kernelPKfPfi,@"STO_CUDA_ENTRY STV_DEFAULT"
_Z11silu_kernelPKfPfi:
.text._Z11silu_kernelPKfPfi:
[----:B------:R-:W-:Y:S01]  /*0000*/  LDC R1, c[0x0][0x37c] ;  /* 0x0000df00ff017b82 */ /* 0x000fe20000000800 */
[----:B------:R-:W0:Y:S07]  /*0010*/  S2R R0, SR_TID.X ;  /* 0x0000000000007919 */ /* 0x000e2e0000002100 */
[----:B------:R-:W0:Y:S01]  /*0020*/  S2UR UR4, SR_CTAID.X ;  /* 0x00000000000479c3 */ /* 0x000e220000002500 */
[----:B------:R-:W1:Y:S07]  /*0030*/  LDCU UR5, c[0x0][0x390] ;  /* 0x00007200ff0577ac */ /* 0x000e6e0008000800 */
[----:B------:R-:W0:Y:S02]  /*0040*/  LDC R3, c[0x0][0x360] ;  /* 0x0000d800ff037b82 */ /* 0x000e240000000800 */
[----:B0-----:R-:W-:-:S05]  /*0050*/  IMAD R3, R3, UR4, R0 ;  /* 0x0000000403037c24 */ /* 0x001fca000f8e0200 */
[----:B-1----:R-:W-:-:S13]  /*0060*/  ISETP.GE.AND P0, PT, R3, UR5, PT ;  /* 0x0000000503007c0c */ /* 0x002fda000bf06270 */
[----:B------:R-:W-:Y:S05]  /*0070*/  @P0 EXIT ;  /* 0x000000000000094d */ /* 0x000fea0003800000 */
[----:B------:R-:W0:Y:S01]  /*0080*/  LDC.64 R4, c[0x0][0x380] ;  /* 0x0000e000ff047b82 */ /* 0x000e220000000a00 */
[----:B------:R-:W1:Y:S01]  /*0090*/  LDCU.64 UR4, c[0x0][0x358] ;  /* 0x00006b00ff0477ac */ /* 0x000e620008000a00 */
[----:B0-----:R-:W-:-:S06]  /*00a0*/  IMAD.WIDE R4, R3, 0x4, R4 ;  /* 0x0000000403047825 */ /* 0x001fcc00078e0204 */
[----:B-1----:R-:W2:Y:S01]  /*00b0*/  LDG.E.CONSTANT R4, desc[UR4][R4.64] ;  /* 0x0000000404047981 */ /* 0x002ea2000c1e9900 */
[----:B------:R-:W-:Y:S01]  /*00c0*/  IMAD.MOV.U32 R7, RZ, RZ, 0x3bbb989d ;  /* 0x3bbb989dff077424 */ /* 0x000fe200078e00ff */
[----:B------:R-:W-:Y:S01]  /*00d0*/  BSSY.RECONVERGENT B0, `(.L_x_0) ;  /* 0x0000015000007945 */ /* 0x000fe20003800200 */
[----:B------:R-:W-:Y:S02]  /*00e0*/  IMAD.MOV.U32 R9, RZ, RZ, 0x437c0000 ;  /* 0x437c0000ff097424 */ /* 0x000fe400078e00ff */
[----:B--2---:R-:W-:-:S04]  /*00f0*/  FFMA.SAT R0, R4, -R7, 0.5 ;  /* 0x3f00000004007423 */ /* 0x004fc80000002807 */
[----:B------:R-:W-:-:S04]  /*0100*/  FFMA.RM R0, R0, R9, 12582913 ;  /* 0x4b40000100007423 */ /* 0x000fc80000004009 */
[C---:B------:R-:W-:Y:S01]  /*0110*/  FADD R7, R0.reuse, -12583039 ;  /* 0xcb40007f00077421 */ /* 0x040fe20000000000 */
[----:B------:R-:W-:-:S03]  /*0120*/  SHF.L.U32 R0, R0, 0x17, RZ ;  /* 0x0000001700007819 */ /* 0x000fc600000006ff */
[----:B------:R-:W-:-:S04]  /*0130*/  FFMA R7, R4, -1.4426950216293334961, -R7 ;  /* 0xbfb8aa3b04077823 */ /* 0x000fc80000000807 */
[----:B------:R-:W-:-:S06]  /*0140*/  FFMA R7, R4, -1.925963033500011079e-08, R7 ;  /* 0xb2a5706004077823 */ /* 0x000fcc0000000007 */
[----:B------:R-:W0:Y:S02]  /*0150*/  MUFU.EX2 R7, R7 ;  /* 0x0000000700077308 */ /* 0x000e240000000800 */
[----:B0-----:R-:W-:-:S04]  /*0160*/  FFMA R0, R0, R7, 1 ;  /* 0x3f80000000007423 */ /* 0x001fc80000000007 */
[----:B------:R-:W-:-:S05]  /*0170*/  VIADD R2, R0, 0x1800000 ;  /* 0x0180000000027836 */ /* 0x000fca0000000000 */
[----:B------:R-:W-:-:S04]  /*0180*/  LOP3.LUT R2, R2, 0x7f800000, RZ, 0xc0, !PT ;  /* 0x7f80000002027812 */ /* 0x000fc800078ec0ff */
[----:B------:R-:W-:-:S13]  /*0190*/  ISETP.GT.U32.AND P0, PT, R2, 0x1ffffff, PT ;  /* 0x01ffffff0200780c */ /* 0x000fda0003f04070 */
[----:B------:R-:W-:Y:S05]  /*01a0*/  @P0 BRA `(.L_x_1) ;  /* 0x00000000000c0947 */ /* 0x000fea0003800000 */
[----:B------:R-:W-:-:S07]  /*01b0*/  MOV R6, 0x1d0 ;  /* 0x000001d000067802 */ /* 0x000fce0000000f00 */
[----:B------:R-:W-:Y:S05]  /*01c0*/  CALL.REL.NOINC `($__internal_0_$__cuda_sm20_rcp_rn_f32_slowpath) ;  /* 0x00000000002c7944 */ /* 0x000fea0003c00000 */
[----:B------:R-:W-:Y:S05]  /*01d0*/  BRA `(.L_x_2) ;  /* 0x0000000000107947 */ /* 0x000fea0003800000 */
.L_x_1:
[----:B------:R-:W0:Y:S02]  /*01e0*/  MUFU.RCP R5, R0 ;  /* 0x0000000000057308 */ /* 0x000e240000001000 */
[----:B0-----:R-:W-:-:S04]  /*01f0*/  FFMA R2, R0, R5, -1 ;  /* 0xbf80000000027423 */ /* 0x001fc80000000005 */
[----:B------:R-:W-:-:S04]  /*0200*/  FADD.FTZ R2, -R2, -RZ ;  /* 0x800000ff02027221 */ /* 0x000fc80000010100 */
[----:B------:R-:W-:-:S07]  /*0210*/  FFMA R5, R5, R2, R5 ;  /* 0x0000000205057223 */ /* 0x000fce0000000005 */
.L_x_2:
[----:B------:R-:W-:Y:S05]  /*0220*/  BSYNC.RECONVERGENT B0 ;  /* 0x0000000000007941 */ /* 0x000fea0003800200 */
.L_x_0:
[----:B------:R-:W0:Y:S01]  /*0230*/  LDC.64 R6, c[0x0][0x388] ;  /* 0x0000e200ff067b82 */ /* 0x000e220000000a00 */
[----:B------:R-:W-:Y:S01]  /*0240*/  FMUL R5, R4, R5 ;  /* 0x0000000504057220 */ /* 0x000fe20000400000 */
[----:B0-----:R-:W-:-:S05]  /*0250*/  IMAD.WIDE R2, R3, 0x4, R6 ;  /* 0x0000000403027825 */ /* 0x001fca00078e0206 */
[----:B------:R-:W-:Y:S01]  /*0260*/  STG.E desc[UR4][R2.64], R5 ;  /* 0x0000000502007986 */ /* 0x000fe2000c101904 */
[----:B------:R-:W-:Y:S05]  /*0270*/  EXIT ;  /* 0x000000000000794d */ /* 0x000fea0003800000 */
        .weak           $__internal_0_$__cuda_sm20_rcp_rn_f32_slowpath
        .type           $__internal_0_$__cuda_sm20_rcp_rn_f32_slowpath,@function
        .size           $__internal_0_$__cuda_sm20_rcp_rn_f32_slowpath,(.L_x_8 - $__internal_0_$__cuda_sm20_rcp_rn_f32_slowpath)
$__internal_0_$__cuda_sm20_rcp_rn_f32_slowpath:
[----:B------:R-:W-:Y:S01]  /*0280*/  IMAD.SHL.U32 R2, R0, 0x2, RZ ;  /* 0x0000000200027824 */ /* 0x000fe200078e00ff */
[----:B------:R-:W-:Y:S04]  /*0290*/  BSSY.RECONVERGENT B1, `(.L_x_3) ;  /* 0x0000030000017945 */ /* 0x000fe80003800200 */
[----:B------:R-:W-:-:S04]  /*02a0*/  SHF.R.U32.HI R2, RZ, 0x18, R2 ;  /* 0x00000018ff027819 */ /* 0x000fc80000011602 */
[----:B------:R-:W-:-:S13]  /*02b0*/  ISETP.NE.U32.AND P0, PT, R2, RZ, PT ;  /* 0x000000ff0200720c */ /* 0x000fda0003f05070 */
[----:B------:R-:W-:Y:S05]  /*02c0*/  @P0 BRA `(.L_x_4) ;  /* 0x0000000000280947 */ /* 0x000fea0003800000 */
[----:B------:R-:W-:-:S04]  /*02d0*/  SHF.L.U32 R2, R0, 0x1, RZ ;  /* 0x0000000100027819 */ /* 0x000fc800000006ff */
[----:B------:R-:W-:-:S13]  /*02e0*/  ISETP.NE.AND P0, PT, R2, RZ, PT ;  /* 0x000000ff0200720c */ /* 0x000fda0003f05270 */
[----:B------:R-:W-:Y:S01]  /*02f0*/  @P0 FFMA R7, R0, 1.84467440737095516160e+19, RZ ;  /* 0x5f80000000070823 */ /* 0x000fe200000000ff */
[----:B------:R-:W-:Y:S08]  /*0300*/  @!P0 MUFU.RCP R5, R0 ;  /* 0x0000000000058308 */ /* 0x000ff00000001000 */
[----:B------:R-:W0:Y:S02]  /*0310*/  @P0 MUFU.RCP R2, R7 ;  /* 0x0000000700020308 */ /* 0x000e240000001000 */
[----:B0-----:R-:W-:-:S04]  /*0320*/  @P0 FFMA R8, R7, R2, -1 ;  /* 0xbf80000007080423 */ /* 0x001fc80000000002 */
[----:B------:R-:W-:-:S04]  /*0330*/  @P0 FADD.FTZ R9, -R8, -RZ ;  /* 0x800000ff08090221 */ /* 0x000fc80000010100 */
[----:B------:R-:W-:-:S04]  /*0340*/  @P0 FFMA R2, R2, R9, R2 ;  /* 0x0000000902020223 */ /* 0x000fc80000000002 */
[----:B------:R-:W-:Y:S01]  /*0350*/  @P0 FFMA R5, R2, 1.84467440737095516160e+19, RZ ;  /* 0x5f80000002050823 */ /* 0x000fe200000000ff */
[----:B------:R-:W-:Y:S06]  /*0360*/  BRA `(.L_x_5) ;  /* 0x0000000000887947 */ /* 0x000fec0003800000 */
.L_x_4:
[----:B------:R-:W-:-:S05]  /*0370*/  VIADD R5, R2, 0xffffff03 ;  /* 0xffffff0302057836 */ /* 0x000fca0000000000 */
[----:B------:R-:W-:-:S13]  /*0380*/  ISETP.GT.U32.AND P0, PT, R5, 0x1, PT ;  /* 0x000000010500780c */ /* 0x000fda0003f04070 */
[----:B------:R-:W-:Y:S05]  /*0390*/  @P0 BRA `(.L_x_6) ;  /* 0x0000000000780947 */ /* 0x000fea0003800000 */
[----:B------:R-:W-:Y:S01]  /*03a0*/  LOP3.LUT R7, R0, 0x7fffff, RZ, 0xc0, !PT ;  /* 0x007fffff00077812 */ /* 0x000fe200078ec0ff */
[----:B------:R-:W-:-:S03]  /*03b0*/  HFMA2 R12, -RZ, RZ, 0, 1.78813934326171875e-07 ;  /* 0x00000003ff0c7431 */ /* 0x000fc600000001ff */
[----:B------:R-:W-:-:S04]  /*03c0*/  LOP3.LUT R7, R7, 0x3f800000, RZ, 0xfc, !PT ;  /* 0x3f80000007077812 */ /* 0x000fc800078efcff */
[----:B------:R-:W0:Y:S01]  /*03d0*/  MUFU.RCP R8, R7 ;  /* 0x0000000700087308 */ /* 0x000e220000001000 */
[----:B------:R-:W-:Y:S01]  /*03e0*/  SHF.L.U32 R11, R12, R5, RZ ;  /* 0x000000050c0b7219 */ /* 0x000fe200000006ff */
[----:B0-----:R-:W-:-:S04]  /*03f0*/  FFMA R9, R7, R8, -1 ;  /* 0xbf80000007097423 */ /* 0x001fc80000000008 */
[----:B------:R-:W-:-:S04]  /*0400*/  FADD.FTZ R9, -R9, -RZ ;  /* 0x800000ff09097221 */ /* 0x000fc80000010100 */
[CCC-:B------:R-:W-:Y:S01]  /*0410*/  FFMA.RM R10, R8.reuse, R9.reuse, R8.reuse ;  /* 0x00000009080a7223 */ /* 0x1c0fe20000004008 */
[----:B------:R-:W-:-:S04]  /*0420*/  FFMA.RP R9, R8, R9, R8 ;  /* 0x0000000908097223 */ /* 0x000fc80000008008 */
[C---:B------:R-:W-:Y:S02]  /*0430*/  LOP3.LUT R8, R10.reuse, 0x7fffff, RZ, 0xc0, !PT ;  /* 0x007fffff0a087812 */ /* 0x040fe400078ec0ff */
[----:B------:R-:W-:Y:S02]  /*0440*/  FSETP.NEU.FTZ.AND P0, PT, R10, R9, PT ;  /* 0x000000090a00720b */ /* 0x000fe40003f1d000 */
[----:B------:R-:W-:Y:S02]  /*0450*/  LOP3.LUT R8, R8, 0x800000, RZ, 0xfc, !PT ;  /* 0x0080000008087812 */ /* 0x000fe400078efcff */
[----:B------:R-:W-:Y:S02]  /*0460*/  SEL R9, RZ, 0xffffffff, !P0 ;  /* 0xffffffffff097807 */ /* 0x000fe40004000000 */
[----:B------:R-:W-:-:S03]  /*0470*/  LOP3.LUT R10, R11, R8, RZ, 0xc0, !PT ;  /* 0x000000080b0a7212 */ /* 0x000fc600078ec0ff */
[----:B------:R-:W-:Y:S01]  /*0480*/  IMAD.MOV R9, RZ, RZ, -R9 ;  /* 0x000000ffff097224 */ /* 0x000fe200078e0a09 */
[----:B------:R-:W-:-:S04]  /*0490*/  SHF.R.U32.HI R10, RZ, R5, R10 ;  /* 0x00000005ff0a7219 */ /* 0x000fc8000001160a */
[----:B------:R-:W-:Y:S02]  /*04a0*/  LOP3.LUT P1, RZ, R9, R5, R8, 0xf8, !PT ;  /* 0x0000000509ff7212 */ /* 0x000fe4000782f808 */
[C---:B------:R-:W-:Y:S02]  /*04b0*/  LOP3.LUT P0, RZ, R10.reuse, 0x1, RZ, 0xc0, !PT ;  /* 0x000000010aff7812 */ /* 0x040fe4000780c0ff */
[----:B------:R-:W-:-:S04]  /*04c0*/  LOP3.LUT P2, RZ, R10, 0x2, RZ, 0xc0, !PT ;  /* 0x000000020aff7812 */ /* 0x000fc8000784c0ff */
[----:B------:R-:W-:Y:S02]  /*04d0*/  PLOP3.LUT P0, PT, P0, P1, P2, 0xe0, 0x0 ;  /* 0x000000000000781c */ /* 0x000fe40000703c20 */
[----:B------:R-:W-:Y:S02]  /*04e0*/  LOP3.LUT P1, RZ, R0, 0x7fffff, RZ, 0xc0, !PT ;  /* 0x007fffff00ff7812 */ /* 0x000fe4000782c0ff */
[----:B------:R-:W-:-:S04]  /*04f0*/  SEL R5, RZ, 0x1, !P0 ;  /* 0x00000001ff057807 */ /* 0x000fc80004000000 */
[----:B------:R-:W-:-:S04]  /*0500*/  IADD3 R5, PT, PT, -R5, RZ, RZ ;  /* 0x000000ff05057210 */ /* 0x000fc80007ffe1ff */
[----:B------:R-:W-:Y:S01]  /*0510*/  ISETP.GE.AND P0, PT, R5, RZ, PT ;  /* 0x000000ff0500720c */ /* 0x000fe20003f06270 */
[----:B------:R-:W-:-:S05]  /*0520*/  VIADD R5, R2, 0xffffff04 ;  /* 0xffffff0402057836 */ /* 0x000fca0000000000 */
[----:B------:R-:W-:-:S07]  /*0530*/  SHF.R.U32.HI R5, RZ, R5, R8 ;  /* 0x00000005ff057219 */ /* 0x000fce0000011608 */
[----:B------:R-:W-:-:S05]  /*0540*/  @!P0 IADD3 R5, PT, PT, R5, 0x1, RZ ;  /* 0x0000000105058810 */ /* 0x000fca0007ffe0ff */
[----:B------:R-:W-:-:S05]  /*0550*/  @!P1 IMAD.SHL.U32 R5, R5, 0x2, RZ ;  /* 0x0000000205059824 */ /* 0x000fca00078e00ff */
[----:B------:R-:W-:Y:S01]  /*0560*/  LOP3.LUT R5, R5, 0x80000000, R0, 0xf8, !PT ;  /* 0x8000000005057812 */ /* 0x000fe200078ef800 */
[----:B------:R-:W-:Y:S06]  /*0570*/  BRA `(.L_x_5) ;  /* 0x0000000000047947 */ /* 0x000fec0003800000 */
.L_x_6:
[----:B------:R0:W1:Y:S02]  /*0580*/  MUFU.RCP R5, R0 ;  /* 0x0000000000057308 */ /* 0x0000640000001000 */
.L_x_5:
[----:B------:R-:W-:Y:S05]  /*0590*/  BSYNC.RECONVERGENT B1 ;  /* 0x0000000000017941 */ /* 0x000fea0003800200 */
.L_x_3:
[----:B------:R-:W-:-:S04]  /*05a0*/  MOV R7, 0x0 ;  /* 0x0000000000077802 */ /* 0x000fc80000000f00 */
[----:B01----:R-:W-:Y:S05]  /*05b0*/  RET.REL.NODEC R6 `(_Z11silu_kernelPKfPfi) ;  /* 0xfffffff806907950 */ /* 0x003fea0003c3ffff */
.L_x_7:
[----:B------:R-:W-:-:S00]  /*05c0*/  BRA `(.L_x_7) ;  /* 0xfffffffc00fc7947 */ /* 0x000fc0000383ffff */
[----:B------:R-:W-:-:S00]  /*05d0*/  NOP ;  /* 0x0000000000007918 */ /* 0x000fc00000000000 */
        /* <DEDUP_REMOVED lines=10> */
.L_x_8:


//--------------------- .nv.shared.reserved.0     --------------------------
	.section	.nv.shared.reserved.0,"aw",@nobits
	.weak		__nv_reservedSMEM_offset_0_alias
	.size		__nv_reservedSMEM_offset_0_alias, 0, 64
	.other		__nv_reservedSMEM_offset_0_alias,@"STO_CUDA_RESERVED_SHARED STV_DEFAULT"
__nv_reservedSMEM_offset_0_alias:
	.zero		0
	.zero		64


//--------------------- .nv.constant0._Z11silu_kernelPKfPfi --------------------------
	.section	.nv.constant0._Z11silu_kernelPKfPfi,"a",@progbits
	.sectionflags	@""
	.align	4
.nv.constant0._Z11silu_kernelPKfPfi:
	.zero		916


//--------------------- SYMBOLS --------------------------

	.type		.nv.reservedSmem.offset0,@object
	.size		.nv.reservedSmem.offset0,0x4
